	.headerflags	@"EF_CUDA_TEXMODE_UNIFIED EF_CUDA_64BIT_ADDRESS EF_CUDA_ACCELERATORS EF_CUDA_SM90 EF_CUDA_VIRTUAL_SM(EF_CUDA_SM90)"
	.elftype	@"ET_EXEC"


//--------------------- .nv.info                  --------------------------
	.section	.nv.info,"",@"SHT_CUDA_INFO"
	.align	4


	//----- nvinfo : EIATTR_REGCOUNT
	.align		4
        /*0000*/ 	.byte	0x04, 0x2f
        /*0002*/ 	.short	(.L_3 - .L_2)
	.align		4
.L_2:
        /*0004*/ 	.word	index@(triton_poi_fused__native_batch_norm_legit_no_training_add_relu_22)
        /*0008*/ 	.word	0x00000026


	//----- nvinfo : EIATTR_MIN_STACK_SIZE
	.align		4
.L_3:
        /*000c*/ 	.byte	0x04, 0x12
        /*000e*/ 	.short	(.L_5 - .L_4)
	.align		4
.L_4:
        /*0010*/ 	.word	index@(triton_poi_fused__native_batch_norm_legit_no_training_add_relu_22)
        /*0014*/ 	.word	0x00000000


	//----- nvinfo : EIATTR_FRAME_SIZE
	.align		4
.L_5:
        /*0018*/ 	.byte	0x04, 0x11
        /*001a*/ 	.short	(.L_7 - .L_6)
	.align		4
.L_6:
        /*001c*/ 	.word	index@(triton_poi_fused__native_batch_norm_legit_no_training_add_relu_22)
        /*0020*/ 	.word	0x00000000


	//----- nvinfo : EIATTR_MIN_STACK_SIZE
	.align		4
.L_7:
        /*0024*/ 	.byte	0x04, 0x12
        /*0026*/ 	.short	(.L_9 - .L_8)
	.align		4
.L_8:
        /*0028*/ 	.word	index@(triton_poi_fused__native_batch_norm_legit_no_training_add_relu_22)
        /*002c*/ 	.word	0x00000000
.L_9:


//--------------------- .nv.info.triton_poi_fused__native_batch_norm_legit_no_training_add_relu_22 --------------------------
	.section	.nv.info.triton_poi_fused__native_batch_norm_legit_no_training_add_relu_22,"",@"SHT_CUDA_INFO"
	.sectionflags	@""
	.align	4


	//----- nvinfo : EIATTR_CUDA_API_VERSION
	.align		4
        /*0000*/ 	.byte	0x04, 0x37
        /*0002*/ 	.short	(.L_11 - .L_10)
.L_10:
        /*0004*/ 	.word	0x0000007c


	//----- nvinfo : EIATTR_KPARAM_INFO
	.align		4
.L_11:
        /*0008*/ 	.byte	0x04, 0x17
        /*000a*/ 	.short	(.L_13 - .L_12)
.L_12:
        /*000c*/ 	.word	0x00000000
        /*0010*/ 	.short	0x0008
        /*0012*/ 	.short	0x003c
        /*0014*/ 	.byte	0x00, 0xf0, 0x11, 0x00


	//----- nvinfo : EIATTR_KPARAM_INFO
	.align		4
.L_13:
        /*0018*/ 	.byte	0x04, 0x17
        /*001a*/ 	.short	(.L_15 - .L_14)
.L_14:
        /*001c*/ 	.word	0x00000000
        /*0020*/ 	.short	0x0007
        /*0022*/ 	.short	0x0038
        /*0024*/ 	.byte	0x00, 0xf0, 0x11, 0x00


	//----- nvinfo : EIATTR_KPARAM_INFO
	.align		4
.L_15:
        /*0028*/ 	.byte	0x04, 0x17
        /*002a*/ 	.short	(.L_17 - .L_16)
.L_16:
        /*002c*/ 	.word	0x00000000
        /*0030*/ 	.short	0x0006
        /*0032*/ 	.short	0x0030
        /*0034*/ 	.byte	0x00, 0xf4, 0x21, 0x00


	//----- nvinfo : EIATTR_KPARAM_INFO
	.align		4
.L_17:
        /*0038*/ 	.byte	0x04, 0x17
        /*003a*/ 	.short	(.L_19 - .L_18)
.L_18:
        /*003c*/ 	.word	0x00000000
        /*0040*/ 	.short	0x0005
        /*0042*/ 	.short	0x0028
        /*0044*/ 	.byte	0x00, 0xf4, 0x21, 0x00


	//----- nvinfo : EIATTR_KPARAM_INFO
	.align		4
.L_19:
        /*0048*/ 	.byte	0x04, 0x17
        /*004a*/ 	.short	(.L_21 - .L_20)
.L_20:
        /*004c*/ 	.word	0x00000000
        /*0050*/ 	.short	0x0004
        /*0052*/ 	.short	0x0020
        /*0054*/ 	.byte	0x00, 0xf4, 0x21, 0x00


	//----- nvinfo : EIATTR_KPARAM_INFO
	.align		4
.L_21:
        /*0058*/ 	.byte	0x04, 0x17
        /*005a*/ 	.short	(.L_23 - .L_22)
.L_22:
        /*005c*/ 	.word	0x00000000
        /*0060*/ 	.short	0x0003
        /*0062*/ 	.short	0x0018
        /*0064*/ 	.byte	0x00, 0xf4, 0x21, 0x00


	//----- nvinfo : EIATTR_KPARAM_INFO
	.align		4
.L_23:
        /*0068*/ 	.byte	0x04, 0x17
        /*006a*/ 	.short	(.L_25 - .L_24)
.L_24:
        /*006c*/ 	.word	0x00000000
        /*0070*/ 	.short	0x0002
        /*0072*/ 	.short	0x0010
        /*0074*/ 	.byte	0x00, 0xf4, 0x21, 0x00


	//----- nvinfo : EIATTR_KPARAM_INFO
	.align		4
.L_25:
        /*0078*/ 	.byte	0x04, 0x17
        /*007a*/ 	.short	(.L_27 - .L_26)
.L_26:
        /*007c*/ 	.word	0x00000000
        /*0080*/ 	.short	0x0001
        /*0082*/ 	.short	0x0008
        /*0084*/ 	.byte	0x00, 0xf4, 0x21, 0x00


	//----- nvinfo : EIATTR_KPARAM_INFO
	.align		4
.L_27:
        /*0088*/ 	.byte	0x04, 0x17
        /*008a*/ 	.short	(.L_29 - .L_28)
.L_28:
        /*008c*/ 	.word	0x00000000
        /*0090*/ 	.short	0x0000
        /*0092*/ 	.short	0x0000
        /*0094*/ 	.byte	0x00, 0xf4, 0x21, 0x00


	//----- nvinfo : EIATTR_SPARSE_MMA_MASK
	.align		4
.L_29:
        /*0098*/ 	.byte	0x03, 0x50
        /*009a*/ 	.short	0x0000


	//----- nvinfo : EIATTR_MAXREG_COUNT
	.align		4
        /*009c*/ 	.byte	0x03, 0x1b
        /*009e*/ 	.short	0x00ff


	//----- nvinfo : EIATTR_EXIT_INSTR_OFFSETS
	.align		4
        /*00a0*/ 	.byte	0x04, 0x1c
        /*00a2*/ 	.short	(.L_31 - .L_30)


	//   ....[0]....
.L_30:
        /*00a4*/ 	.word	0x00000c90


	//   ....[1]....
        /*00a8*/ 	.word	0x00000ce0


	//----- nvinfo : EIATTR_REQNTID
	.align		4
.L_31:
        /*00ac*/ 	.byte	0x04, 0x10
        /*00ae*/ 	.short	(.L_33 - .L_32)
.L_32:
        /*00b0*/ 	.word	0x00000080
        /*00b4*/ 	.word	0x00000001
        /*00b8*/ 	.word	0x00000001


	//----- nvinfo : EIATTR_CBANK_PARAM_SIZE
	.align		4
.L_33:
        /*00bc*/ 	.byte	0x03, 0x19
        /*00be*/ 	.short	0x0040


	//----- nvinfo : EIATTR_PARAM_CBANK
	.align		4
        /*00c0*/ 	.byte	0x04, 0x0a
        /*00c2*/ 	.short	(.L_35 - .L_34)
	.align		4
.L_34:
        /*00c4*/ 	.word	index@(.nv.constant0.triton_poi_fused__native_batch_norm_legit_no_training_add_relu_22)
        /*00c8*/ 	.short	0x0210
        /*00ca*/ 	.short	0x0040


	//----- nvinfo : EIATTR_SW_WAR
	.align		4
.L_35:
        /*00cc*/ 	.byte	0x04, 0x36
        /*00ce*/ 	.short	(.L_37 - .L_36)
.L_36:
        /*00d0*/ 	.word	0x00000008
.L_37:


//--------------------- .nv.callgraph             --------------------------
	.section	.nv.callgraph,"",@"SHT_CUDA_CALLGRAPH"
	.align	4
	.sectionentsize	8
	.align		4
        /*0000*/ 	.word	0x00000000
	.align		4
        /*0004*/ 	.word	0xffffffff
	.align		4
        /*0008*/ 	.word	0x00000000
	.align		4
        /*000c*/ 	.word	0xfffffffe
	.align		4
        /*0010*/ 	.word	0x00000000
	.align		4
        /*0014*/ 	.word	0xfffffffd
	.align		4
        /*0018*/ 	.word	0x00000000
	.align		4
        /*001c*/ 	.word	0xfffffffc


//--------------------- .nv.constant4             --------------------------
	.section	.nv.constant4,"a",@progbits
	.align	8
	.align		8
.nv.constant4:
        /*0000*/ 	.dword	_$_str
	.align		8
        /*0008*/ 	.dword	_$_str_$_2


//--------------------- .text.triton_poi_fused__native_batch_norm_legit_no_training_add_relu_22 --------------------------
	.section	.text.triton_poi_fused__native_batch_norm_legit_no_training_add_relu_22,"ax",@progbits
	.sectionflags	@"SHF_BARRIERS=1"
	.align	128
        .global         triton_poi_fused__native_batch_norm_legit_no_training_add_relu_22
        .type           triton_poi_fused__native_batch_norm_legit_no_training_add_relu_22,@function
        .size           triton_poi_fused__native_batch_norm_legit_no_training_add_relu_22,(.L_x_1 - triton_poi_fused__native_batch_norm_legit_no_training_add_relu_22)
        .other          triton_poi_fused__native_batch_norm_legit_no_training_add_relu_22,@"STO_CUDA_ENTRY STV_DEFAULT"
triton_poi_fused__native_batch_norm_legit_no_training_add_relu_22:
.text.triton_poi_fused__native_batch_norm_legit_no_training_add_relu_22:
[----:B------:R-:W0:Y:S01]  /*0000*/  LDC R1, c[0x0][0x28] ;  /* 0x00000a00ff017b82 */ /* 0x000e220000000800 */
[----:B------:R-:W1:Y:S07]  /*0010*/  S2R R0, SR_CTAID.X ;  /* 0x0000000000007919 */ /* 0x000e6e0000002500 */
[----:B------:R-:W2:Y:S01]  /*0020*/  LDC.64 R14, c[0x0][0x210] ;  /* 0x00008400ff0e7b82 */ /* 0x000ea20000000a00 */
[----:B------:R-:W-:Y:S02]  /*0030*/  CS2R R28, SRZ ;  /* 0x00000000001c7805 */ /* 0x000fe4000001ff00 */
[----:B------:R-:W-:Y:S01]  /*0040*/  CS2R R30, SRZ ;  /* 0x00000000001e7805 */ /* 0x000fe2000001ff00 */
[----:B------:R-:W3:Y:S01]  /*0050*/  S2R R4, SR_TID.X ;  /* 0x0000000000047919 */ /* 0x000ee20000002100 */
[----:B------:R-:W-:Y:S01]  /*0060*/  ULDC.64 UR6, c[0x0][0x208] ;  /* 0x0000820000067ab9 */ /* 0x000fe20000000a00 */
[----:B------:R-:W4:Y:S02]  /*0070*/  S2R R2, SR_CTAID.Y ;  /* 0x0000000000027919 */ /* 0x000f240000002600 */
[----:B------:R-:W5:Y:S08]  /*0080*/  LDC.64 R12, c[0x0][0x218] ;  /* 0x00008600ff0c7b82 */ /* 0x000f700000000a00 */
[----:B------:R-:W5:Y:S01]  /*0090*/  LDC.64 R18, c[0x0][0x220] ;  /* 0x00008800ff127b82 */ /* 0x000f620000000a00 */
[----:B-1----:R-:W-:-:S02]  /*00a0*/  IMAD.SHL.U32 R0, R0, 0x20, RZ ;  /* 0x0000002000007824 */ /* 0x002fc400078e00ff */
[----:B---3--:R-:W-:Y:S01]  /*00b0*/  IMAD.SHL.U32 R3, R4, 0x4, RZ ;  /* 0x0000000404037824 */ /* 0x008fe200078e00ff */
[----:B------:R-:W-:Y:S01]  /*00c0*/  SHF.R.U32.HI R33, RZ, 0x3, R4 ;  /* 0x00000003ff217819 */ /* 0x000fe20000011604 */
[----:B----4-:R-:W-:-:S03]  /*00d0*/  IMAD.SHL.U32 R2, R2, 0x20, RZ ;  /* 0x0000002002027824 */ /* 0x010fc600078e00ff */
[----:B------:R-:W-:Y:S02]  /*00e0*/  LOP3.LUT R16, R0, 0x1c, R3, 0xf8, !PT ;  /* 0x0000001c00107812 */ /* 0x000fe400078ef803 */
[----:B------:R-:W-:Y:S02]  /*00f0*/  SGXT.U32 R33, R33, 0x4 ;  /* 0x000000042121781a */ /* 0x000fe40000000000 */
[----:B------:R-:W-:Y:S02]  /*0100*/  ISETP.GE.AND P2, PT, R16, 0x400, PT ;  /* 0x000004001000780c */ /* 0x000fe40003f46270 */
[----:B------:R-:W-:Y:S02]  /*0110*/  LOP3.LUT R25, R2, R33, RZ, 0xfc, !PT ;  /* 0x0000002102197212 */ /* 0x000fe400078efcff */
[----:B------:R-:W-:Y:S02]  /*0120*/  LOP3.LUT R9, R2, 0x10, R33, 0xfe, !PT ;  /* 0x0000001002097812 */ /* 0x000fe400078efe21 */
[C---:B------:R-:W-:Y:S01]  /*0130*/  ISETP.LT.AND P1, PT, R25.reuse, 0x40, !P2 ;  /* 0x000000401900780c */ /* 0x040fe20005721270 */
[----:B------:R-:W-:-:S02]  /*0140*/  IMAD R25, R25, 0x400, R16 ;  /* 0x0000040019197824 */ /* 0x000fc400078e0210 */
[----:B------:R-:W-:Y:S02]  /*0150*/  IMAD R24, R9, 0x400, R16 ;  /* 0x0000040009187824 */ /* 0x000fe400078e0210 */
[----:B--2---:R-:W-:-:S04]  /*0160*/  IMAD.WIDE R22, R25, 0x4, R14 ;  /* 0x0000000419167825 */ /* 0x004fc800078e020e */
[----:B-----5:R-:W-:Y:S01]  /*0170*/  IMAD.WIDE R20, R16, 0x4, R12 ;  /* 0x0000000410147825 */ /* 0x020fe200078e020c */
[----:B------:R-:W-:-:S03]  /*0180*/  CS2R R12, SRZ ;  /* 0x00000000000c7805 */ /* 0x000fc6000001ff00 */
[----:B------:R1:W2:Y:S01]  /*0190*/  @P1 LDG.E.EL.128 R28, desc[UR6][R22.64] ;  /* 0x00000006161c1981 */ /* 0x0002a2000c2e1d00 */
[----:B0-----:R-:W-:Y:S01]  /*01a0*/  IMAD.WIDE R18, R16, 0x4, R18 ;  /* 0x0000000410127825 */ /* 0x001fe200078e0212 */
[----:B------:R-:W-:Y:S02]  /*01b0*/  ISETP.LT.AND P0, PT, R9, 0x40, !P2 ;  /* 0x000000400900780c */ /* 0x000fe40005701270 */
[----:B------:R-:W-:Y:S02]  /*01c0*/  CS2R R4, SRZ ;  /* 0x0000000000047805 */ /* 0x000fe4000001ff00 */
[----:B------:R-:W-:Y:S02]  /*01d0*/  CS2R R6, SRZ ;  /* 0x0000000000067805 */ /* 0x000fe4000001ff00 */
[----:B------:R-:W-:Y:S02]  /*01e0*/  CS2R R8, SRZ ;  /* 0x0000000000087805 */ /* 0x000fe4000001ff00 */
[----:B------:R-:W-:Y:S01]  /*01f0*/  CS2R R10, SRZ ;  /* 0x00000000000a7805 */ /* 0x000fe2000001ff00 */
[----:B-1----:R-:W-:Y:S01]  /*0200*/  IMAD.WIDE R22, R24, 0x4, R14 ;  /* 0x0000000418167825 */ /* 0x002fe200078e020e */
[----:B------:R-:W-:-:S04]  /*0210*/  CS2R R14, SRZ ;  /* 0x00000000000e7805 */ /* 0x000fc8000001ff00 */
[----:B------:R-:W3:Y:S04]  /*0220*/  @!P2 LDG.E.EL.128 R8, desc[UR6][R20.64] ;  /* 0x000000061408a981 */ /* 0x000ee8000c2e1d00 */
[----:B------:R0:W3:Y:S04]  /*0230*/  @P0 LDG.E.EL.128 R4, desc[UR6][R22.64] ;  /* 0x0000000616040981 */ /* 0x0000e8000c2e1d00 */
[----:B------:R-:W4:Y:S02]  /*0240*/  @!P2 LDG.E.EL.128 R12, desc[UR6][R18.64] ;  /* 0x00000006120ca981 */ /* 0x000f24000c2e1d00 */
[----:B----4-:R-:W-:Y:S01]  /*0250*/  FADD R26, R13, 9.9999997473787516356e-06 ;  /* 0x3727c5ac0d1a7421 */ /* 0x010fe20000000000 */
[----:B------:R-:W-:-:S03]  /*0260*/  FADD R12, R12, 9.9999997473787516356e-06 ;  /* 0x3727c5ac0c0c7421 */ /* 0x000fc60000000000 */
[----:B0-----:R0:W1:Y:S08]  /*0270*/  MUFU.SQRT R23, R26 ;  /* 0x0000001a00177308 */ /* 0x0010700000002000 */
[----:B------:R-:W4:Y:S01]  /*0280*/  MUFU.SQRT R17, R12 ;  /* 0x0000000c00117308 */ /* 0x000f220000002000 */
[----:B------:R-:W-:Y:S01]  /*0290*/  FADD R15, R15, 9.9999997473787516356e-06 ;  /* 0x3727c5ac0f0f7421 */ /* 0x000fe20000000000 */
[----:B------:R-:W-:Y:S01]  /*02a0*/  FADD R14, R14, 9.9999997473787516356e-06 ;  /* 0x3727c5ac0e0e7421 */ /* 0x000fe20000000000 */
[----:B------:R-:W-:Y:S01]  /*02b0*/  IMAD.MOV.U32 R13, RZ, RZ, 0x3e800000 ;  /* 0x3e800000ff0d7424 */ /* 0x000fe200078e00ff */
[----:B0-----:R-:W0:Y:S01]  /*02c0*/  LDC.64 R26, c[0x0][0x230] ;  /* 0x00008c00ff1a7b82 */ /* 0x001e220000000a00 */
[----:B-1----:R-:W-:-:S03]  /*02d0*/  FSETP.GT.AND P3, PT, R23, 8.50705917302346158658e+37, PT ;  /* 0x7e8000001700780b */ /* 0x002fc60003f64000 */
[----:B------:R-:W1:Y:S01]  /*02e0*/  MUFU.SQRT R18, R15 ;  /* 0x0000000f00127308 */ /* 0x000e620000002000 */
[----:B------:R-:W-:Y:S02]  /*02f0*/  FSETP.GEU.AND P4, PT, R23, 1.175494350822287508e-38, PT ;  /* 0x008000001700780b */ /* 0x000fe40003f8e000 */
[----:B----4-:R-:W-:-:S05]  /*0300*/  FSETP.GT.AND P5, PT, R17, 8.50705917302346158658e+37, PT ;  /* 0x7e8000001100780b */ /* 0x010fca0003fa4000 */
[----:B------:R4:W5:Y:S01]  /*0310*/  MUFU.SQRT R21, R14 ;  /* 0x0000000e00157308 */ /* 0x0009620000002000 */
[----:B------:R-:W-:Y:S02]  /*0320*/  FSETP.GEU.AND P6, PT, R17, 1.175494350822287508e-38, PT ;  /* 0x008000001100780b */ /* 0x000fe40003fce000 */
[----:B------:R-:W-:Y:S01]  /*0330*/  FSEL R19, R13, 1, P5 ;  /* 0x3f8000000d137808 */ /* 0x000fe20002800000 */
[----:B------:R-:W-:Y:S01]  /*0340*/  @P3 FMUL R23, R23, 0.25 ;  /* 0x3e80000017173820 */ /* 0x000fe20000400000 */
[----:B----4-:R-:W-:Y:S02]  /*0350*/  FSEL R14, R13, 1, P3 ;  /* 0x3f8000000d0e7808 */ /* 0x010fe40001800000 */
[----:B-1----:R-:W-:Y:S01]  /*0360*/  FSETP.GT.AND P3, PT, R18, 8.50705917302346158658e+37, PT ;  /* 0x7e8000001200780b */ /* 0x002fe20003f64000 */
[----:B------:R-:W-:Y:S01]  /*0370*/  @P5 FMUL R17, R17, 0.25 ;  /* 0x3e80000011115820 */ /* 0x000fe20000400000 */
[----:B------:R-:W-:Y:S01]  /*0380*/  @!P4 FMUL R23, R23, 16777216 ;  /* 0x4b8000001717c820 */ /* 0x000fe20000400000 */
[----:B-----5:R-:W-:Y:S01]  /*0390*/  FSETP.GT.AND P5, PT, R21, 8.50705917302346158658e+37, PT ;  /* 0x7e8000001500780b */ /* 0x020fe20003fa4000 */
[----:B------:R-:W-:-:S03]  /*03a0*/  @!P4 FMUL R14, R14, 16777216 ;  /* 0x4b8000000e0ec820 */ /* 0x000fc60000400000 */
[----:B------:R-:W-:Y:S01]  /*03b0*/  @!P6 FMUL R17, R17, 16777216 ;  /* 0x4b8000001111e820 */ /* 0x000fe20000400000 */
[----:B------:R-:W-:Y:S01]  /*03c0*/  @!P6 FMUL R19, R19, 16777216 ;  /* 0x4b8000001313e820 */ /* 0x000fe20000400000 */
[C---:B------:R-:W-:Y:S02]  /*03d0*/  FSETP.GEU.AND P4, PT, R18.reuse, 1.175494350822287508e-38, PT ;  /* 0x008000001200780b */ /* 0x040fe40003f8e000 */
[C---:B------:R-:W-:Y:S02]  /*03e0*/  FSETP.GEU.AND P6, PT, R21.reuse, 1.175494350822287508e-38, PT ;  /* 0x008000001500780b */ /* 0x040fe40003fce000 */
[----:B------:R-:W-:Y:S01]  /*03f0*/  @P3 FMUL R18, R18, 0.25 ;  /* 0x3e80000012123820 */ /* 0x000fe20000400000 */
[----:B------:R1:W-:Y:S02]  /*0400*/  MUFU.RCP R20, R17 ;  /* 0x0000001100147308 */ /* 0x0003e40000001000 */
[----:B------:R-:W-:Y:S01]  /*0410*/  @P5 FMUL R21, R21, 0.25 ;  /* 0x3e80000015155820 */ /* 0x000fe20000400000 */
[----:B---3--:R-:W-:-:S05]  /*0420*/  FADD R12, -R11, R7 ;  /* 0x000000070b0c7221 */ /* 0x008fca0000000100 */
[----:B------:R-:W-:Y:S02]  /*0430*/  @!P4 FMUL R18, R18, 16777216 ;  /* 0x4b8000001212c820 */ /* 0x000fe40000400000 */
[----:B------:R-:W-:Y:S01]  /*0440*/  @!P6 FMUL R21, R21, 16777216 ;  /* 0x4b8000001515e820 */ /* 0x000fe20000400000 */
[C---:B-1----:R-:W-:Y:S02]  /*0450*/  FADD R17, -R10.reuse, R6 ;  /* 0x000000060a117221 */ /* 0x042fe40000000100 */
[----:B------:R-:W1:Y:S01]  /*0460*/  LDC.64 R6, c[0x0][0x228] ;  /* 0x00008a00ff067b82 */ /* 0x000e620000000a00 */
[----:B--2---:R-:W-:Y:S01]  /*0470*/  FADD R31, -R11, R31 ;  /* 0x0000001f0b1f7221 */ /* 0x004fe20000000100 */
[----:B------:R-:W-:Y:S01]  /*0480*/  MUFU.RCP R18, R18 ;  /* 0x0000001200127308 */ /* 0x000fe20000001000 */
[----:B------:R-:W-:Y:S01]  /*0490*/  FADD R30, -R10, R30 ;  /* 0x0000001e0a1e7221 */ /* 0x000fe20000000100 */
[----:B------:R-:W-:-:S06]  /*04a0*/  FSEL R10, R13, 1, P5 ;  /* 0x3f8000000d0a7808 */ /* 0x000fcc0002800000 */
[----:B------:R-:W2:Y:S01]  /*04b0*/  MUFU.RCP R11, R21 ;  /* 0x00000015000b7308 */ /* 0x000ea20000001000 */
[----:B------:R-:W-:-:S07]  /*04c0*/  FSEL R13, R13, 1, P3 ;  /* 0x3f8000000d0d7808 */ /* 0x000fce0001800000 */
[----:B------:R-:W3:Y:S01]  /*04d0*/  MUFU.RCP R15, R23 ;  /* 0x00000017000f7308 */ /* 0x000ee20000001000 */
[----:B------:R-:W-:Y:S01]  /*04e0*/  @!P6 FMUL R10, R10, 16777216 ;  /* 0x4b8000000a0ae820 */ /* 0x000fe20000400000 */
[----:B------:R-:W-:Y:S01]  /*04f0*/  @!P4 FMUL R13, R13, 16777216 ;  /* 0x4b8000000d0dc820 */ /* 0x000fe20000400000 */
[C---:B------:R-:W-:Y:S01]  /*0500*/  FADD R22, -R9.reuse, R5 ;  /* 0x0000000509167221 */ /* 0x040fe20000000100 */
[----:B------:R-:W-:Y:S01]  /*0510*/  FADD R29, -R9, R29 ;  /* 0x0000001d091d7221 */ /* 0x000fe20000000100 */
[----:B--2---:R-:W-:Y:S01]  /*0520*/  FMUL R9, R11, R10 ;  /* 0x0000000a0b097220 */ /* 0x004fe20000400000 */
[----:B------:R-:W-:Y:S01]  /*0530*/  FMUL R10, R18, R13 ;  /* 0x0000000d120a7220 */ /* 0x000fe20000400000 */
[----:B------:R-:W-:Y:S02]  /*0540*/  FMUL R5, R20, R19 ;  /* 0x0000001314057220 */ /* 0x000fe40000400000 */
[----:B------:R-:W-:Y:S01]  /*0550*/  FMUL R11, R9, R30 ;  /* 0x0000001e090b7220 */ /* 0x000fe20000400000 */
[C---:B------:R-:W-:Y:S01]  /*0560*/  FMUL R30, R10.reuse, R31 ;  /* 0x0000001f0a1e7220 */ /* 0x040fe20000400000 */
[----:B---3--:R-:W-:Y:S01]  /*0570*/  FMUL R15, R15, R14 ;  /* 0x0000000e0f0f7220 */ /* 0x008fe20000400000 */
[----:B------:R-:W-:Y:S01]  /*0580*/  FMUL R9, R9, R17 ;  /* 0x0000001109097220 */ /* 0x000fe20000400000 */
[----:B------:R-:W-:Y:S01]  /*0590*/  FMUL R10, R10, R12 ;  /* 0x0000000c0a0a7220 */ /* 0x000fe20000400000 */
[----:B-1----:R-:W-:-:S04]  /*05a0*/  IMAD.WIDE R34, R16, 0x4, R6 ;  /* 0x0000000410227825 */ /* 0x002fc800078e0206 */
[C---:B------:R-:W-:Y:S01]  /*05b0*/  FMUL R20, R15.reuse, R29 ;  /* 0x0000001d0f147220 */ /* 0x040fe20000400000 */
[----:B------:R-:W-:Y:S01]  /*05c0*/  FMUL R22, R15, R22 ;  /* 0x000000160f167220 */ /* 0x000fe20000400000 */
[----:B------:R-:W-:Y:S01]  /*05d0*/  CS2R R12, SRZ ;  /* 0x00000000000c7805 */ /* 0x000fe2000001ff00 */
[----:B0-----:R-:W-:Y:S01]  /*05e0*/  IMAD.WIDE R26, R16, 0x4, R26 ;  /* 0x00000004101a7825 */ /* 0x001fe200078e021a */
[----:B------:R-:W-:Y:S02]  /*05f0*/  CS2R R14, SRZ ;  /* 0x00000000000e7805 */ /* 0x000fe4000001ff00 */
[----:B------:R-:W-:Y:S02]  /*0600*/  CS2R R16, SRZ ;  /* 0x0000000000107805 */ /* 0x000fe4000001ff00 */
[----:B------:R-:W-:Y:S01]  /*0610*/  CS2R R18, SRZ ;  /* 0x0000000000127805 */ /* 0x000fe2000001ff00 */
[----:B------:R-:W0:Y:S01]  /*0620*/  LDC.64 R6, c[0x0][0x238] ;  /* 0x00008e00ff067b82 */ /* 0x000e220000000a00 */
[----:B------:R-:W2:Y:S04]  /*0630*/  @!P2 LDG.E.EL.128 R12, desc[UR6][R34.64] ;  /* 0x00000006220ca981 */ /* 0x000ea8000c2e1d00 */
[----:B------:R1:W2:Y:S02]  /*0640*/  @!P2 LDG.E.EL.128 R16, desc[UR6][R26.64] ;  /* 0x000000061a10a981 */ /* 0x0002a4000c2e1d00 */
[----:B-1----:R-:W-:Y:S01]  /*0650*/  CS2R R26, SRZ ;  /* 0x00000000001a7805 */ /* 0x002fe2000001ff00 */
[----:B0-----:R-:W-:-:S04]  /*0660*/  IMAD.WIDE R34, R25, 0x4, R6 ;  /* 0x0000000419227825 */ /* 0x001fc800078e0206 */
[----:B------:R-:W-:Y:S01]  /*0670*/  IMAD.WIDE R6, R24, 0x4, R6 ;  /* 0x0000000418067825 */ /* 0x000fe200078e0206 */
[----:B------:R-:W-:-:S06]  /*0680*/  CS2R R24, SRZ ;  /* 0x0000000000187805 */ /* 0x000fcc000001ff00 */
[----:B------:R0:W3:Y:S01]  /*0690*/  @P0 LDG.E.EL.128 R24, desc[UR6][R6.64] ;  /* 0x0000000606180981 */ /* 0x0000e2000c2e1d00 */
[-CC-:B--2---:R-:W-:Y:S01]  /*06a0*/  FFMA R9, R9, R14.reuse, R18.reuse ;  /* 0x0000000e09097223 */ /* 0x184fe20000000012 */
[----:B------:R-:W-:Y:S01]  /*06b0*/  FFMA R11, R11, R14, R18 ;  /* 0x0000000e0b0b7223 */ /* 0x000fe20000000012 */
[-CC-:B------:R-:W-:Y:S01]  /*06c0*/  FFMA R14, R22, R13.reuse, R17.reuse ;  /* 0x0000000d160e7223 */ /* 0x180fe20000000011 */
[----:B------:R-:W-:Y:S01]  /*06d0*/  FFMA R18, R20, R13, R17 ;  /* 0x0000000d14127223 */ /* 0x000fe20000000011 */
[----:B------:R-:W-:Y:S02]  /*06e0*/  CS2R R20, SRZ ;  /* 0x0000000000147805 */ /* 0x000fe4000001ff00 */
[----:B------:R-:W-:-:S06]  /*06f0*/  CS2R R22, SRZ ;  /* 0x0000000000167805 */ /* 0x000fcc000001ff00 */
[----:B------:R-:W2:Y:S01]  /*0700*/  @P1 LDG.E.EL.128 R20, desc[UR6][R34.64] ;  /* 0x0000000622141981 */ /* 0x000ea2000c2e1d00 */
[----:B------:R-:W1:Y:S01]  /*0710*/  S2R R13, SR_TID.X ;  /* 0x00000000000d7919 */ /* 0x000e620000002100 */
[----:B------:R-:W4:Y:S01]  /*0720*/  S2UR UR5, SR_CgaCtaId ;  /* 0x00000000000579c3 */ /* 0x000f220000008800 */
[----:B------:R-:W-:Y:S01]  /*0730*/  FADD R28, -R8, R28 ;  /* 0x0000001c081c7221 */ /* 0x000fe20000000100 */
[-CC-:B------:R-:W-:Y:S01]  /*0740*/  FFMA R10, R10, R15.reuse, R19.reuse ;  /* 0x0000000f0a0a7223 */ /* 0x180fe20000000013 */
[----:B------:R-:W-:Y:S01]  /*0750*/  FFMA R30, R30, R15, R19 ;  /* 0x0000000f1e1e7223 */ /* 0x000fe20000000013 */
[----:B------:R-:W-:Y:S01]  /*0760*/  FADD R4, -R8, R4 ;  /* 0x0000000408047221 */ /* 0x000fe20000000100 */
[----:B------:R-:W-:Y:S01]  /*0770*/  FMUL R15, R5, R28 ;  /* 0x0000001c050f7220 */ /* 0x000fe20000400000 */
[----:B------:R-:W-:-:S03]  /*0780*/  UMOV UR4, 0x400 ;  /* 0x0000040000047882 */ /* 0x000fc60000000000 */
[----:B------:R-:W-:Y:S01]  /*0790*/  FFMA R15, R15, R12, R16 ;  /* 0x0000000c0f0f7223 */ /* 0x000fe20000000010 */
[----:B------:R-:W-:-:S04]  /*07a0*/  FMUL R5, R5, R4 ;  /* 0x0000000405057220 */ /* 0x000fc80000400000 */
[----:B------:R-:W-:Y:S01]  /*07b0*/  FFMA R5, R5, R12, R16 ;  /* 0x0000000c05057223 */ /* 0x000fe20000000010 */
[----:B----4-:R-:W-:Y:S01]  /*07c0*/  UPRMT UR4, UR5, 0x654, UR4 ;  /* 0x0000065405047896 */ /* 0x010fe20008000004 */
[----:B-1----:R-:W-:-:S05]  /*07d0*/  IMAD.SHL.U32 R8, R13, 0x80, RZ ;  /* 0x000000800d087824 */ /* 0x002fca00078e00ff */
[----:B------:R-:W-:-:S04]  /*07e0*/  LOP3.LUT R8, R8, 0x380, RZ, 0xc0, !PT ;  /* 0x0000038008087812 */ /* 0x000fc800078ec0ff */
[C---:B0-----:R-:W-:Y:S02]  /*07f0*/  LOP3.LUT R6, R8.reuse, 0x20, RZ, 0xfc, !PT ;  /* 0x0000002008067812 */ /* 0x041fe400078efcff */
[C---:B------:R-:W-:Y:S02]  /*0800*/  LOP3.LUT R7, R8.reuse, 0x40, RZ, 0xfc, !PT ;  /* 0x0000004008077812 */ /* 0x040fe400078efcff */
[----:B------:R-:W-:Y:S02]  /*0810*/  LOP3.LUT R17, R8, R33, RZ, 0xfc, !PT ;  /* 0x0000002108117212 */ /* 0x000fe400078efcff */
[----:B------:R-:W-:Y:S02]  /*0820*/  LEA.HI R6, R6, UR4, RZ, 0x1f ;  /* 0x0000000406067c11 */ /* 0x000fe4000f8ff8ff */
[----:B------:R-:W-:Y:S01]  /*0830*/  LEA.HI R28, R7, UR4, RZ, 0x1f ;  /* 0x00000004071c7c11 */ /* 0x000fe2000f8ff8ff */
[----:B------:R-:W-:-:S05]  /*0840*/  IMAD.SHL.U32 R13, R13, 0x2, RZ ;  /* 0x000000020d0d7824 */ /* 0x000fca00078e00ff */
[----:B------:R-:W-:Y:S02]  /*0850*/  LOP3.LUT R13, R13, 0xf0, RZ, 0xc0, !PT ;  /* 0x000000f00d0d7812 */ /* 0x000fe400078ec0ff */
[C---:B--2---:R-:W-:Y:S01]  /*0860*/  FSETP.GEU.AND P3, PT, R15.reuse, -R20, PT ;  /* 0x800000140f00720b */ /* 0x044fe20003f6e000 */
[----:B------:R-:W-:Y:S01]  /*0870*/  FADD R20, R15, R20 ;  /* 0x000000140f147221 */ /* 0x000fe20000000000 */
[C---:B------:R-:W-:Y:S01]  /*0880*/  FSETP.GEU.AND P2, PT, R18.reuse, -R21, PT ;  /* 0x800000151200720b */ /* 0x040fe20003f4e000 */
[----:B------:R-:W-:Y:S01]  /*0890*/  FADD R18, R18, R21 ;  /* 0x0000001512127221 */ /* 0x000fe20000000000 */
[C---:B------:R-:W-:Y:S01]  /*08a0*/  FSETP.GEU.AND P1, PT, R11.reuse, -R22, PT ;  /* 0x800000160b00720b */ /* 0x040fe20003f2e000 */
[----:B------:R-:W-:Y:S01]  /*08b0*/  FADD R22, R11, R22 ;  /* 0x000000160b167221 */ /* 0x000fe20000000000 */
[----:B------:R-:W-:Y:S02]  /*08c0*/  LOP3.LUT R11, R8, 0x60, RZ, 0xfc, !PT ;  /* 0x00000060080b7812 */ /* 0x000fe400078efcff */
[C---:B------:R-:W-:Y:S01]  /*08d0*/  FSETP.GEU.AND P0, PT, R30.reuse, -R23, PT ;  /* 0x800000171e00720b */ /* 0x040fe20003f0e000 */
[----:B------:R-:W-:Y:S01]  /*08e0*/  FADD R23, R30, R23 ;  /* 0x000000171e177221 */ /* 0x000fe20000000000 */
[----:B------:R-:W-:-:S02]  /*08f0*/  LEA.HI R8, R8, UR4, RZ, 0x1f ;  /* 0x0000000408087c11 */ /* 0x000fc4000f8ff8ff */
[----:B------:R-:W-:Y:S02]  /*0900*/  FSEL R20, R20, RZ, P3 ;  /* 0x000000ff14147208 */ /* 0x000fe40001800000 */
[----:B------:R-:W-:Y:S02]  /*0910*/  LEA.HI R32, R11, UR4, RZ, 0x1f ;  /* 0x000000040b207c11 */ /* 0x000fe4000f8ff8ff */
[----:B------:R-:W-:Y:S02]  /*0920*/  FSEL R7, R18, RZ, P2 ;  /* 0x000000ff12077208 */ /* 0x000fe40001000000 */
[C---:B---3--:R-:W-:Y:S01]  /*0930*/  FSETP.GEU.AND P3, PT, R5.reuse, -R24, PT ;  /* 0x800000180500720b */ /* 0x048fe20003f6e000 */
[----:B------:R-:W-:Y:S01]  /*0940*/  FADD R5, R5, R24 ;  /* 0x0000001805057221 */ /* 0x000fe20000000000 */
[----:B------:R-:W-:Y:S01]  /*0950*/  FSEL R22, R22, RZ, P1 ;  /* 0x000000ff16167208 */ /* 0x000fe20000800000 */
[----:B------:R-:W-:Y:S01]  /*0960*/  IMAD R11, R17, 0x4, R8 ;  /* 0x00000004110b7824 */ /* 0x000fe200078e0208 */
[C---:B------:R-:W-:Y:S01]  /*0970*/  FSETP.GEU.AND P2, PT, R14.reuse, -R25, PT ;  /* 0x800000190e00720b */ /* 0x040fe20003f4e000 */
[----:B------:R-:W-:Y:S01]  /*0980*/  FADD R14, R14, R25 ;  /* 0x000000190e0e7221 */ /* 0x000fe20000000000 */
[----:B------:R-:W-:Y:S01]  /*0990*/  FSEL R4, R23, RZ, P0 ;  /* 0x000000ff17047208 */ /* 0x000fe20000000000 */
[----:B------:R-:W-:Y:S01]  /*09a0*/  IMAD R8, R17, 0x4, R6 ;  /* 0x0000000411087824 */ /* 0x000fe200078e0206 */
[C---:B------:R-:W-:Y:S01]  /*09b0*/  FSETP.GEU.AND P1, PT, R9.reuse, -R26, PT ;  /* 0x8000001a0900720b */ /* 0x040fe20003f2e000 */
[----:B------:R-:W-:Y:S01]  /*09c0*/  FADD R26, R9, R26 ;  /* 0x0000001a091a7221 */ /* 0x000fe20000000000 */
[C---:B------:R-:W-:Y:S01]  /*09d0*/  FSETP.GEU.AND P0, PT, R10.reuse, -R27, PT ;  /* 0x8000001b0a00720b */ /* 0x040fe20003f0e000 */
[----:B------:R-:W-:Y:S01]  /*09e0*/  FADD R10, R10, R27 ;  /* 0x0000001b0a0a7221 */ /* 0x000fe20000000000 */
[C---:B------:R-:W-:Y:S01]  /*09f0*/  LEA R15, R17.reuse, R28, 0x2 ;  /* 0x0000001c110f7211 */ /* 0x040fe200078e10ff */
[----:B------:R-:W-:Y:S01]  /*0a00*/  IMAD R17, R17, 0x4, R32 ;  /* 0x0000000411117824 */ /* 0x000fe200078e0220 */
[----:B------:R-:W-:Y:S01]  /*0a10*/  FSEL R12, R5, RZ, P3 ;  /* 0x000000ff050c7208 */ /* 0x000fe20001800000 */
[----:B------:R-:W-:Y:S01]  /*0a20*/  STS [R11], R20 ;  /* 0x000000140b007388 */ /* 0x000fe20000000800 */
[----:B------:R-:W-:-:S02]  /*0a30*/  FSEL R19, R14, RZ, P2 ;  /* 0x000000ff0e137208 */ /* 0x000fc40001000000 */
[----:B------:R-:W-:Y:S01]  /*0a40*/  FSEL R26, R26, RZ, P1 ;  /* 0x000000ff1a1a7208 */ /* 0x000fe20000800000 */
[----:B------:R-:W-:Y:S01]  /*0a50*/  STS [R8+0x80], R7 ;  /* 0x0000800708007388 */ /* 0x000fe20000000800 */
[----:B------:R-:W-:-:S03]  /*0a60*/  FSEL R14, R10, RZ, P0 ;  /* 0x000000ff0a0e7208 */ /* 0x000fc60000000000 */
[----:B------:R-:W-:Y:S04]  /*0a70*/  STS [R15+0x100], R22 ;  /* 0x000100160f007388 */ /* 0x000fe80000000800 */
[----:B------:R0:W-:Y:S04]  /*0a80*/  STS [R17+0x180], R4 ;  /* 0x0001800411007388 */ /* 0x0001e80000000800 */
[----:B------:R1:W-:Y:S04]  /*0a90*/  STS [R11+0x40], R12 ;  /* 0x0000400c0b007388 */ /* 0x0003e80000000800 */
[----:B------:R2:W-:Y:S04]  /*0aa0*/  STS [R8+0xc0], R19 ;  /* 0x0000c01308007388 */ /* 0x0005e80000000800 */
[----:B------:R-:W-:Y:S04]  /*0ab0*/  STS [R15+0x140], R26 ;  /* 0x0001401a0f007388 */ /* 0x000fe80000000800 */
[----:B------:R-:W-:Y:S01]  /*0ac0*/  STS [R17+0x1c0], R14 ;  /* 0x0001c00e11007388 */ /* 0x000fe20000000800 */
[----:B------:R-:W-:Y:S01]  /*0ad0*/  LOP3.LUT R9, R3, 0x1fc, RZ, 0xc0, !PT ;  /* 0x000001fc03097812 */ /* 0x000fe200078ec0ff */
[----:B0-----:R-:W-:-:S04]  /*0ae0*/  VIADD R4, R13, UR4 ;  /* 0x000000040d047c36 */ /* 0x001fc80008000000 */
[----:B------:R-:W-:Y:S01]  /*0af0*/  IMAD R4, R9, 0x4, R4 ;  /* 0x0000000409047824 */ /* 0x000fe200078e0204 */
[----:B------:R-:W-:Y:S01]  /*0b00*/  BAR.SYNC.DEFER_BLOCKING 0x0 ;  /* 0x0000000000007b1d */ /* 0x000fe20000010000 */
[----:B------:R-:W-:-:S04]  /*0b10*/  LOP3.LUT R10, R2, 0x1c, R3, 0xf8, !PT ;  /* 0x0000001c020a7812 */ /* 0x000fc800078ef803 */
[----:B------:R-:W-:-:S03]  /*0b20*/  SHF.R.S32.HI R13, RZ, 0x1f, R10 ;  /* 0x0000001fff0d7819 */ /* 0x000fc6000001140a */
[----:B------:R-:W0:Y:S01]  /*0b30*/  LDC.64 R2, c[0x0][0x240] ;  /* 0x00009000ff027b82 */ /* 0x000e220000000a00 */
[----:B------:R-:W-:Y:S02]  /*0b40*/  SHF.R.S32.HI R21, RZ, 0x1f, R10 ;  /* 0x0000001fff157819 */ /* 0x000fe4000001140a */
[-C--:B------:R-:W-:Y:S01]  /*0b50*/  LEA.HI R13, R13, R10.reuse, RZ, 0x4 ;  /* 0x0000000a0d0d7211 */ /* 0x080fe200078f20ff */
[----:B------:R-:W3:Y:S04]  /*0b60*/  LDS.128 R4, [R4] ;  /* 0x0000000004047984 */ /* 0x000ee80000000c00 */
[----:B------:R-:W-:Y:S01]  /*0b70*/  IMAD.SHL.U32 R13, R13, 0x400, RZ ;  /* 0x000004000d0d7824 */ /* 0x000fe200078e00ff */
[----:B------:R-:W-:Y:S02]  /*0b80*/  LEA.HI R21, R21, R10, RZ, 0x4 ;  /* 0x0000000a15157211 */ /* 0x000fe400078f20ff */
[----:B-1----:R-:W-:-:S02]  /*0b90*/  LOP3.LUT R11, R9, 0x200, RZ, 0xfc, !PT ;  /* 0x00000200090b7812 */ /* 0x002fc400078efcff */
[----:B------:R-:W-:Y:S02]  /*0ba0*/  LOP3.LUT R21, R21, 0xfffffff0, RZ, 0xc0, !PT ;  /* 0xfffffff015157812 */ /* 0x000fe400078ec0ff */
[----:B------:R-:W-:Y:S02]  /*0bb0*/  LOP3.LUT R13, R13, 0xffffc000, RZ, 0xc0, !PT ;  /* 0xffffc0000d0d7812 */ /* 0x000fe400078ec0ff */
[----:B------:R-:W-:Y:S02]  /*0bc0*/  ISETP.GE.AND P0, PT, R10, 0x40, PT ;  /* 0x000000400a00780c */ /* 0x000fe40003f06270 */
[----:B--2---:R-:W-:Y:S02]  /*0bd0*/  LOP3.LUT R8, R0, R33, RZ, 0xfc, !PT ;  /* 0x0000002100087212 */ /* 0x004fe400078efcff */
[----:B------:R-:W-:Y:S02]  /*0be0*/  LOP3.LUT R0, R0, 0x10, R33, 0xfe, !PT ;  /* 0x0000001000007812 */ /* 0x000fe400078efe21 */
[----:B------:R-:W-:-:S02]  /*0bf0*/  SHF.R.U32.HI R11, RZ, 0x1, R11 ;  /* 0x00000001ff0b7819 */ /* 0x000fc4000001160b */
[----:B------:R-:W-:Y:S02]  /*0c00*/  IADD3 R13, R13, R10, -R21 ;  /* 0x0000000a0d0d7210 */ /* 0x000fe40007ffe815 */
[----:B------:R-:W-:Y:S02]  /*0c10*/  ISETP.LT.AND P1, PT, R8, 0x400, !P0 ;  /* 0x000004000800780c */ /* 0x000fe40004721270 */
[----:B------:R-:W-:Y:S02]  /*0c20*/  ISETP.LT.AND P0, PT, R0, 0x400, !P0 ;  /* 0x000004000000780c */ /* 0x000fe40004701270 */
[----:B------:R-:W-:Y:S02]  /*0c30*/  LOP3.LUT R10, R11, 0x1f0, RZ, 0xc0, !PT ;  /* 0x000001f00b0a7812 */ /* 0x000fe400078ec0ff */
[----:B------:R-:W-:-:S03]  /*0c40*/  LEA R11, R8, R13, 0x4 ;  /* 0x0000000d080b7211 */ /* 0x000fc600078e20ff */
[----:B------:R-:W-:Y:S02]  /*0c50*/  VIADD R8, R10, UR4 ;  /* 0x000000040a087c36 */ /* 0x000fe40008000000 */
[----:B0-----:R-:W-:-:S04]  /*0c60*/  IMAD.WIDE R10, R11, 0x4, R2 ;  /* 0x000000040b0a7825 */ /* 0x001fc800078e0202 */
[----:B------:R-:W-:Y:S01]  /*0c70*/  IMAD R8, R9, 0x4, R8 ;  /* 0x0000000409087824 */ /* 0x000fe200078e0208 */
[----:B---3--:R0:W-:Y:S02]  /*0c80*/  @P1 STG.E.128 desc[UR6][R10.64], R4 ;  /* 0x000000040a001986 */ /* 0x0081e4000c101d06 */
[----:B0-----:R-:W-:Y:S05]  /*0c90*/  @!P0 EXIT ;  /* 0x000000000000894d */ /* 0x001fea0003800000 */
[----:B0-----:R-:W0:Y:S01]  /*0ca0*/  LDS.128 R8, [R8+0x800] ;  /* 0x0008000008087984 */ /* 0x001e220000000c00 */
[----:B------:R-:W-:-:S04]  /*0cb0*/  IMAD R13, R0, 0x10, R13 ;  /* 0x00000010000d7824 */ /* 0x000fc800078e020d */
[----:B------:R-:W-:-:S05]  /*0cc0*/  IMAD.WIDE R2, R13, 0x4, R2 ;  /* 0x000000040d027825 */ /* 0x000fca00078e0202 */
[----:B0-----:R-:W-:Y:S01]  /*0cd0*/  STG.E.128 desc[UR6][R2.64], R8 ;  /* 0x0000000802007986 */ /* 0x001fe2000c101d06 */
[----:B------:R-:W-:Y:S05]  /*0ce0*/  EXIT ;  /* 0x000000000000794d */ /* 0x000fea0003800000 */
.L_x_0:
[----:B------:R-:W-:-:S00]  /*0cf0*/  BRA `(.L_x_0) ;  /* 0xfffffffc00fc7947 */ /* 0x000fc0000383ffff */
[----:B------:R-:W-:-:S00]  /*0d00*/  NOP ;  /* 0x0000000000007918 */ /* 0x000fc00000000000 */
[----:B------:R-:W-:-:S00]  /*0d10*/  NOP ;  /* 0x0000000000007918 */ /* 0x000fc00000000000 */
[----:B------:R-:W-:-:S00]  /*0d20*/  NOP ;  /* 0x0000000000007918 */ /* 0x000fc00000000000 */
[----:B------:R-:W-:-:S00]  /*0d30*/  NOP ;  /* 0x0000000000007918 */ /* 0x000fc00000000000 */
[----:B------:R-:W-:-:S00]  /*0d40*/  NOP ;  /* 0x0000000000007918 */ /* 0x000fc00000000000 */
[----:B------:R-:W-:-:S00]  /*0d50*/  NOP ;  /* 0x0000000000007918 */ /* 0x000fc00000000000 */
[----:B------:R-:W-:-:S00]  /*0d60*/  NOP ;  /* 0x0000000000007918 */ /* 0x000fc00000000000 */
[----:B------:R-:W-:-:S00]  /*0d70*/  NOP ;  /* 0x0000000000007918 */ /* 0x000fc00000000000 */
.L_x_1:


//--------------------- .nv.global.init           --------------------------
	.section	.nv.global.init,"aw",@progbits
.nv.global.init:
	.type		_$_str,@object
	.size		_$_str,(_$_str_$_2 - _$_str)
_$_str:
        /*0000*/ 	.byte	0x5f, 0x5f, 0x43, 0x55, 0x44, 0x41, 0x5f, 0x46, 0x54, 0x5a, 0x00
	.type		_$_str_$_2,@object
	.size		_$_str_$_2,(.L_1 - _$_str_$_2)
_$_str_$_2:
        /*000b*/ 	.byte	0x5f, 0x5f, 0x43, 0x55, 0x44, 0x41, 0x5f, 0x50, 0x52, 0x45, 0x43, 0x5f, 0x53, 0x51, 0x52, 0x54
        /*001b*/ 	.byte	0x00
.L_1:


//--------------------- .nv.shared.triton_poi_fused__native_batch_norm_legit_no_training_add_relu_22 --------------------------
	.section	.nv.shared.triton_poi_fused__native_batch_norm_legit_no_training_add_relu_22,"aw",@nobits
	.sectionflags	@""
	.align	16
	.zero		1024


//--------------------- .nv.constant0.triton_poi_fused__native_batch_norm_legit_no_training_add_relu_22 --------------------------
	.section	.nv.constant0.triton_poi_fused__native_batch_norm_legit_no_training_add_relu_22,"a",@progbits
	.sectionflags	@""
	.align	4
.nv.constant0.triton_poi_fused__native_batch_norm_legit_no_training_add_relu_22:
	.zero		592
